	.headerflags	@"EF_CUDA_TEXMODE_UNIFIED EF_CUDA_64BIT_ADDRESS EF_CUDA_ACCELERATORS EF_CUDA_SM90 EF_CUDA_VIRTUAL_SM(EF_CUDA_SM90)"
	.elftype	@"ET_EXEC"


//--------------------- .nv.info                  --------------------------
	.section	.nv.info,"",@"SHT_CUDA_INFO"
	.align	4


	//----- nvinfo : EIATTR_REGCOUNT
	.align		4
        /*0000*/ 	.byte	0x04, 0x2f
        /*0002*/ 	.short	(.L_3 - .L_2)
	.align		4
.L_2:
        /*0004*/ 	.word	index@(triton_poi_fused__native_batch_norm_legit_no_training_add_19)
        /*0008*/ 	.word	0x00000014


	//----- nvinfo : EIATTR_MIN_STACK_SIZE
	.align		4
.L_3:
        /*000c*/ 	.byte	0x04, 0x12
        /*000e*/ 	.short	(.L_5 - .L_4)
	.align		4
.L_4:
        /*0010*/ 	.word	index@(triton_poi_fused__native_batch_norm_legit_no_training_add_19)
        /*0014*/ 	.word	0x00000000


	//----- nvinfo : EIATTR_FRAME_SIZE
	.align		4
.L_5:
        /*0018*/ 	.byte	0x04, 0x11
        /*001a*/ 	.short	(.L_7 - .L_6)
	.align		4
.L_6:
        /*001c*/ 	.word	index@(triton_poi_fused__native_batch_norm_legit_no_training_add_19)
        /*0020*/ 	.word	0x00000000


	//----- nvinfo : EIATTR_MIN_STACK_SIZE
	.align		4
.L_7:
        /*0024*/ 	.byte	0x04, 0x12
        /*0026*/ 	.short	(.L_9 - .L_8)
	.align		4
.L_8:
        /*0028*/ 	.word	index@(triton_poi_fused__native_batch_norm_legit_no_training_add_19)
        /*002c*/ 	.word	0x00000000
.L_9:


//--------------------- .nv.info.triton_poi_fused__native_batch_norm_legit_no_training_add_19 --------------------------
	.section	.nv.info.triton_poi_fused__native_batch_norm_legit_no_training_add_19,"",@"SHT_CUDA_INFO"
	.sectionflags	@""
	.align	4


	//----- nvinfo : EIATTR_CUDA_API_VERSION
	.align		4
        /*0000*/ 	.byte	0x04, 0x37
        /*0002*/ 	.short	(.L_11 - .L_10)
.L_10:
        /*0004*/ 	.word	0x0000007c


	//----- nvinfo : EIATTR_KPARAM_INFO
	.align		4
.L_11:
        /*0008*/ 	.byte	0x04, 0x17
        /*000a*/ 	.short	(.L_13 - .L_12)
.L_12:
        /*000c*/ 	.word	0x00000000
        /*0010*/ 	.short	0x0007
        /*0012*/ 	.short	0x0038
        /*0014*/ 	.byte	0x00, 0xf0, 0x11, 0x00


	//----- nvinfo : EIATTR_KPARAM_INFO
	.align		4
.L_13:
        /*0018*/ 	.byte	0x04, 0x17
        /*001a*/ 	.short	(.L_15 - .L_14)
.L_14:
        /*001c*/ 	.word	0x00000000
        /*0020*/ 	.short	0x0006
        /*0022*/ 	.short	0x0030
        /*0024*/ 	.byte	0x00, 0xf4, 0x21, 0x00


	//----- nvinfo : EIATTR_KPARAM_INFO
	.align		4
.L_15:
        /*0028*/ 	.byte	0x04, 0x17
        /*002a*/ 	.short	(.L_17 - .L_16)
.L_16:
        /*002c*/ 	.word	0x00000000
        /*0030*/ 	.short	0x0005
        /*0032*/ 	.short	0x0028
        /*0034*/ 	.byte	0x00, 0xf4, 0x21, 0x00


	//----- nvinfo : EIATTR_KPARAM_INFO
	.align		4
.L_17:
        /*0038*/ 	.byte	0x04, 0x17
        /*003a*/ 	.short	(.L_19 - .L_18)
.L_18:
        /*003c*/ 	.word	0x00000000
        /*0040*/ 	.short	0x0004
        /*0042*/ 	.short	0x0020
        /*0044*/ 	.byte	0x00, 0xf4, 0x21, 0x00


	//----- nvinfo : EIATTR_KPARAM_INFO
	.align		4
.L_19:
        /*0048*/ 	.byte	0x04, 0x17
        /*004a*/ 	.short	(.L_21 - .L_20)
.L_20:
        /*004c*/ 	.word	0x00000000
        /*0050*/ 	.short	0x0003
        /*0052*/ 	.short	0x0018
        /*0054*/ 	.byte	0x00, 0xf4, 0x21, 0x00


	//----- nvinfo : EIATTR_KPARAM_INFO
	.align		4
.L_21:
        /*0058*/ 	.byte	0x04, 0x17
        /*005a*/ 	.short	(.L_23 - .L_22)
.L_22:
        /*005c*/ 	.word	0x00000000
        /*0060*/ 	.short	0x0002
        /*0062*/ 	.short	0x0010
        /*0064*/ 	.byte	0x00, 0xf4, 0x21, 0x00


	//----- nvinfo : EIATTR_KPARAM_INFO
	.align		4
.L_23:
        /*0068*/ 	.byte	0x04, 0x17
        /*006a*/ 	.short	(.L_25 - .L_24)
.L_24:
        /*006c*/ 	.word	0x00000000
        /*0070*/ 	.short	0x0001
        /*0072*/ 	.short	0x0008
        /*0074*/ 	.byte	0x00, 0xf4, 0x21, 0x00


	//----- nvinfo : EIATTR_KPARAM_INFO
	.align		4
.L_25:
        /*0078*/ 	.byte	0x04, 0x17
        /*007a*/ 	.short	(.L_27 - .L_26)
.L_26:
        /*007c*/ 	.word	0x00000000
        /*0080*/ 	.short	0x0000
        /*0082*/ 	.short	0x0000
        /*0084*/ 	.byte	0x00, 0xf4, 0x21, 0x00


	//----- nvinfo : EIATTR_SPARSE_MMA_MASK
	.align		4
.L_27:
        /*0088*/ 	.byte	0x03, 0x50
        /*008a*/ 	.short	0x0000


	//----- nvinfo : EIATTR_MAXREG_COUNT
	.align		4
        /*008c*/ 	.byte	0x03, 0x1b
        /*008e*/ 	.short	0x00ff


	//----- nvinfo : EIATTR_EXIT_INSTR_OFFSETS
	.align		4
        /*0090*/ 	.byte	0x04, 0x1c
        /*0092*/ 	.short	(.L_29 - .L_28)


	//   ....[0]....
.L_28:
        /*0094*/ 	.word	0x00000360


	//----- nvinfo : EIATTR_REQNTID
	.align		4
.L_29:
        /*0098*/ 	.byte	0x04, 0x10
        /*009a*/ 	.short	(.L_31 - .L_30)
.L_30:
        /*009c*/ 	.word	0x00000080
        /*00a0*/ 	.word	0x00000001
        /*00a4*/ 	.word	0x00000001


	//----- nvinfo : EIATTR_CBANK_PARAM_SIZE
	.align		4
.L_31:
        /*00a8*/ 	.byte	0x03, 0x19
        /*00aa*/ 	.short	0x003c


	//----- nvinfo : EIATTR_PARAM_CBANK
	.align		4
        /*00ac*/ 	.byte	0x04, 0x0a
        /*00ae*/ 	.short	(.L_33 - .L_32)
	.align		4
.L_32:
        /*00b0*/ 	.word	index@(.nv.constant0.triton_poi_fused__native_batch_norm_legit_no_training_add_19)
        /*00b4*/ 	.short	0x0210
        /*00b6*/ 	.short	0x003c


	//----- nvinfo : EIATTR_SW_WAR
	.align		4
.L_33:
        /*00b8*/ 	.byte	0x04, 0x36
        /*00ba*/ 	.short	(.L_35 - .L_34)
.L_34:
        /*00bc*/ 	.word	0x00000008
.L_35:


//--------------------- .nv.callgraph             --------------------------
	.section	.nv.callgraph,"",@"SHT_CUDA_CALLGRAPH"
	.align	4
	.sectionentsize	8
	.align		4
        /*0000*/ 	.word	0x00000000
	.align		4
        /*0004*/ 	.word	0xffffffff
	.align		4
        /*0008*/ 	.word	0x00000000
	.align		4
        /*000c*/ 	.word	0xfffffffe
	.align		4
        /*0010*/ 	.word	0x00000000
	.align		4
        /*0014*/ 	.word	0xfffffffd
	.align		4
        /*0018*/ 	.word	0x00000000
	.align		4
        /*001c*/ 	.word	0xfffffffc


//--------------------- .nv.constant4             --------------------------
	.section	.nv.constant4,"a",@progbits
	.align	8
	.align		8
.nv.constant4:
        /*0000*/ 	.dword	_$_str
	.align		8
        /*0008*/ 	.dword	_$_str_$_2


//--------------------- .text.triton_poi_fused__native_batch_norm_legit_no_training_add_19 --------------------------
	.section	.text.triton_poi_fused__native_batch_norm_legit_no_training_add_19,"ax",@progbits
	.align	128
        .global         triton_poi_fused__native_batch_norm_legit_no_training_add_19
        .type           triton_poi_fused__native_batch_norm_legit_no_training_add_19,@function
        .size           triton_poi_fused__native_batch_norm_legit_no_training_add_19,(.L_x_1 - triton_poi_fused__native_batch_norm_legit_no_training_add_19)
        .other          triton_poi_fused__native_batch_norm_legit_no_training_add_19,@"STO_CUDA_ENTRY STV_DEFAULT"
triton_poi_fused__native_batch_norm_legit_no_training_add_19:
.text.triton_poi_fused__native_batch_norm_legit_no_training_add_19:
[----:B------:R-:W-:Y:S01]  /*0000*/  LDC R1, c[0x0][0x28] ;  /* 0x00000a00ff017b82 */ /* 0x000fe20000000800 */
[----:B------:R-:W1:Y:S07]  /*0010*/  S2R R0, SR_TID.X ;  /* 0x0000000000007919 */ /* 0x000e6e0000002100 */
[----:B------:R-:W2:Y:S01]  /*0020*/  LDC.64 R10, c[0x0][0x220] ;  /* 0x00008800ff0a7b82 */ /* 0x000ea20000000a00 */
[----:B------:R-:W-:Y:S01]  /*0030*/  ULDC.64 UR4, c[0x0][0x208] ;  /* 0x0000820000047ab9 */ /* 0x000fe20000000a00 */
[----:B------:R-:W3:Y:S06]  /*0040*/  S2R R5, SR_CTAID.X ;  /* 0x0000000000057919 */ /* 0x000eec0000002500 */
[----:B------:R-:W4:Y:S08]  /*0050*/  LDC.64 R6, c[0x0][0x210] ;  /* 0x00008400ff067b82 */ /* 0x000f300000000a00 */
[----:B------:R-:W5:Y:S08]  /*0060*/  LDC.64 R8, c[0x0][0x218] ;  /* 0x00008600ff087b82 */ /* 0x000f700000000a00 */
[----:B------:R-:W5:Y:S01]  /*0070*/  LDC.64 R12, c[0x0][0x228] ;  /* 0x00008a00ff0c7b82 */ /* 0x000f620000000a00 */
[----:B-1----:R-:W-:-:S07]  /*0080*/  SHF.L.U32 R0, R0, 0x1, RZ ;  /* 0x0000000100007819 */ /* 0x002fce00000006ff */
[----:B------:R-:W1:Y:S01]  /*0090*/  LDC.64 R14, c[0x0][0x230] ;  /* 0x00008c00ff0e7b82 */ /* 0x000e620000000a00 */
[----:B---3--:R-:W-:Y:S02]  /*00a0*/  SHF.R.S32.HI R3, RZ, 0x17, R5 ;  /* 0x00000017ff037819 */ /* 0x008fe40000011405 */
[----:B------:R-:W-:Y:S02]  /*00b0*/  LOP3.LUT R0, R0, 0xfe, RZ, 0xc0, !PT ;  /* 0x000000fe00007812 */ /* 0x000fe400078ec0ff */
[----:B------:R-:W-:Y:S02]  /*00c0*/  SGXT R3, R3, 0x1 ;  /* 0x000000010303781a */ /* 0x000fe40000000200 */
[----:B------:R-:W-:-:S04]  /*00d0*/  LEA R0, R5, R0, 0x8 ;  /* 0x0000000005007211 */ /* 0x000fc800078e40ff */
[----:B------:R-:W-:-:S04]  /*00e0*/  LEA.HI R3, R3, R0, RZ, 0x6 ;  /* 0x0000000003037211 */ /* 0x000fc800078f30ff */
[----:B------:R-:W-:-:S04]  /*00f0*/  SHF.R.S32.HI R3, RZ, 0x6, R3 ;  /* 0x00000006ff037819 */ /* 0x000fc80000011403 */
[----:B------:R-:W-:-:S04]  /*0100*/  LEA.HI R2, R3, R3, RZ, 0x5 ;  /* 0x0000000303027211 */ /* 0x000fc800078f28ff */
[----:B------:R-:W-:-:S04]  /*0110*/  LOP3.LUT R2, R2, 0xffffffe0, RZ, 0xc0, !PT ;  /* 0xffffffe002027812 */ /* 0x000fc800078ec0ff */
[----:B------:R-:W-:Y:S02]  /*0120*/  IADD3 R17, R3, -R2, RZ ;  /* 0x8000000203117210 */ /* 0x000fe40007ffe0ff */
[----:B------:R-:W3:Y:S03]  /*0130*/  LDC.64 R2, c[0x0][0x238] ;  /* 0x00008e00ff027b82 */ /* 0x000ee60000000a00 */
[----:B--2---:R-:W-:-:S05]  /*0140*/  IMAD.WIDE R10, R17, 0x4, R10 ;  /* 0x00000004110a7825 */ /* 0x004fca00078e020a */
[----:B------:R1:W2:Y:S01]  /*0150*/  LDG.E.EL R4, desc[UR4][R10.64] ;  /* 0x000000040a047981 */ /* 0x0002a2000c2e1900 */
[----:B----4-:R-:W-:-:S04]  /*0160*/  IMAD.WIDE R6, R0, 0x4, R6 ;  /* 0x0000000400067825 */ /* 0x010fc800078e0206 */
[C---:B-----5:R-:W-:Y:S02]  /*0170*/  IMAD.WIDE R8, R17.reuse, 0x4, R8 ;  /* 0x0000000411087825 */ /* 0x060fe400078e0208 */
[----:B------:R-:W4:Y:S02]  /*0180*/  LDG.E.64 R6, desc[UR4][R6.64] ;  /* 0x0000000406067981 */ /* 0x000f24000c1e1b00 */
[C---:B0-----:R-:W-:Y:S02]  /*0190*/  IMAD.WIDE R12, R17.reuse, 0x4, R12 ;  /* 0x00000004110c7825 */ /* 0x041fe400078e020c */
[----:B------:R0:W4:Y:S02]  /*01a0*/  LDG.E.EL R5, desc[UR4][R8.64] ;  /* 0x0000000408057981 */ /* 0x000124000c2e1900 */
[----:B-1----:R-:W-:Y:S02]  /*01b0*/  IMAD.WIDE R10, R17, 0x4, R14 ;  /* 0x00000004110a7825 */ /* 0x002fe400078e020e */
[----:B------:R1:W5:Y:S02]  /*01c0*/  LDG.E.EL R12, desc[UR4][R12.64] ;  /* 0x000000040c0c7981 */ /* 0x000364000c2e1900 */
[----:B---3--:R-:W-:-:S02]  /*01d0*/  IMAD.WIDE R2, R0, 0x4, R2 ;  /* 0x0000000400027825 */ /* 0x008fc400078e0202 */
[----:B------:R-:W5:Y:S01]  /*01e0*/  LDG.E.EL R11, desc[UR4][R10.64] ;  /* 0x000000040a0b7981 */ /* 0x000f62000c2e1900 */
[----:B0-----:R-:W0:Y:S03]  /*01f0*/  LDC.64 R8, c[0x0][0x240] ;  /* 0x00009000ff087b82 */ /* 0x001e260000000a00 */
[----:B------:R-:W3:Y:S01]  /*0200*/  LDG.E.64 R2, desc[UR4][R2.64] ;  /* 0x0000000402027981 */ /* 0x000ee2000c1e1b00 */
[----:B-1----:R-:W-:Y:S01]  /*0210*/  HFMA2.MMA R13, -RZ, RZ, 1.625, 0 ;  /* 0x3e800000ff0d7435 */ /* 0x002fe200000001ff */
[----:B0-----:R-:W-:-:S04]  /*0220*/  IMAD.WIDE R8, R0, 0x4, R8 ;  /* 0x0000000400087825 */ /* 0x001fc800078e0208 */
[----:B--2---:R-:W-:-:S04]  /*0230*/  FADD R4, R4, 9.9999997473787516356e-06 ;  /* 0x3727c5ac04047421 */ /* 0x004fc80000000000 */
[----:B------:R-:W0:Y:S02]  /*0240*/  MUFU.SQRT R14, R4 ;  /* 0x00000004000e7308 */ /* 0x000e240000002000 */
[C---:B0-----:R-:W-:Y:S02]  /*0250*/  FSETP.GT.AND P0, PT, R14.reuse, 8.50705917302346158658e+37, PT ;  /* 0x7e8000000e00780b */ /* 0x041fe40003f04000 */
[----:B------:R-:W-:-:S11]  /*0260*/  FSETP.GEU.AND P1, PT, R14, 1.175494350822287508e-38, PT ;  /* 0x008000000e00780b */ /* 0x000fd60003f2e000 */
[----:B------:R-:W-:-:S04]  /*0270*/  @P0 FMUL R14, R14, 0.25 ;  /* 0x3e8000000e0e0820 */ /* 0x000fc80000400000 */
[----:B------:R-:W-:-:S06]  /*0280*/  @!P1 FMUL R14, R14, 16777216 ;  /* 0x4b8000000e0e9820 */ /* 0x000fcc0000400000 */
[----:B------:R-:W0:Y:S01]  /*0290*/  MUFU.RCP R14, R14 ;  /* 0x0000000e000e7308 */ /* 0x000e220000001000 */
[----:B------:R-:W-:Y:S01]  /*02a0*/  FSEL R13, R13, 1, P0 ;  /* 0x3f8000000d0d7808 */ /* 0x000fe20000000000 */
[----:B----4-:R-:W-:-:S04]  /*02b0*/  FADD R6, R6, -R5 ;  /* 0x8000000506067221 */ /* 0x010fc80000000000 */
[----:B------:R-:W-:Y:S01]  /*02c0*/  @!P1 FMUL R13, R13, 16777216 ;  /* 0x4b8000000d0d9820 */ /* 0x000fe20000400000 */
[----:B------:R-:W-:-:S03]  /*02d0*/  FADD R7, R7, -R5 ;  /* 0x8000000507077221 */ /* 0x000fc60000000000 */
[----:B0-----:R-:W-:-:S04]  /*02e0*/  FMUL R13, R14, R13 ;  /* 0x0000000d0e0d7220 */ /* 0x001fc80000400000 */
[-C--:B------:R-:W-:Y:S01]  /*02f0*/  FMUL R6, R6, R13.reuse ;  /* 0x0000000d06067220 */ /* 0x080fe20000400000 */
[----:B------:R-:W-:-:S03]  /*0300*/  FMUL R4, R7, R13 ;  /* 0x0000000d07047220 */ /* 0x000fc60000400000 */
[C-C-:B-----5:R-:W-:Y:S01]  /*0310*/  FFMA R5, R12.reuse, R6, R11.reuse ;  /* 0x000000060c057223 */ /* 0x160fe2000000000b */
[----:B------:R-:W-:-:S03]  /*0320*/  FFMA R4, R12, R4, R11 ;  /* 0x000000040c047223 */ /* 0x000fc6000000000b */
[----:B---3--:R-:W-:Y:S01]  /*0330*/  FADD R2, R2, R5 ;  /* 0x0000000502027221 */ /* 0x008fe20000000000 */
[----:B------:R-:W-:-:S05]  /*0340*/  FADD R3, R3, R4 ;  /* 0x0000000403037221 */ /* 0x000fca0000000000 */
[----:B------:R-:W-:Y:S01]  /*0350*/  STG.E.64 desc[UR4][R8.64], R2 ;  /* 0x0000000208007986 */ /* 0x000fe2000c101b04 */
[----:B------:R-:W-:Y:S05]  /*0360*/  EXIT ;  /* 0x000000000000794d */ /* 0x000fea0003800000 */
.L_x_0:
[----:B------:R-:W-:-:S00]  /*0370*/  BRA `(.L_x_0) ;  /* 0xfffffffc00fc7947 */ /* 0x000fc0000383ffff */
[----:B------:R-:W-:-:S00]  /*0380*/  NOP ;  /* 0x0000000000007918 */ /* 0x000fc00000000000 */
[----:B------:R-:W-:-:S00]  /*0390*/  NOP ;  /* 0x0000000000007918 */ /* 0x000fc00000000000 */
[----:B------:R-:W-:-:S00]  /*03a0*/  NOP ;  /* 0x0000000000007918 */ /* 0x000fc00000000000 */
[----:B------:R-:W-:-:S00]  /*03b0*/  NOP ;  /* 0x0000000000007918 */ /* 0x000fc00000000000 */
[----:B------:R-:W-:-:S00]  /*03c0*/  NOP ;  /* 0x0000000000007918 */ /* 0x000fc00000000000 */
[----:B------:R-:W-:-:S00]  /*03d0*/  NOP ;  /* 0x0000000000007918 */ /* 0x000fc00000000000 */
[----:B------:R-:W-:-:S00]  /*03e0*/  NOP ;  /* 0x0000000000007918 */ /* 0x000fc00000000000 */
[----:B------:R-:W-:-:S00]  /*03f0*/  NOP ;  /* 0x0000000000007918 */ /* 0x000fc00000000000 */
.L_x_1:


//--------------------- .nv.global.init           --------------------------
	.section	.nv.global.init,"aw",@progbits
.nv.global.init:
	.type		_$_str,@object
	.size		_$_str,(_$_str_$_2 - _$_str)
_$_str:
        /*0000*/ 	.byte	0x5f, 0x5f, 0x43, 0x55, 0x44, 0x41, 0x5f, 0x46, 0x54, 0x5a, 0x00
	.type		_$_str_$_2,@object
	.size		_$_str_$_2,(.L_1 - _$_str_$_2)
_$_str_$_2:
        /*000b*/ 	.byte	0x5f, 0x5f, 0x43, 0x55, 0x44, 0x41, 0x5f, 0x50, 0x52, 0x45, 0x43, 0x5f, 0x53, 0x51, 0x52, 0x54
        /*001b*/ 	.byte	0x00
.L_1:


//--------------------- .nv.constant0.triton_poi_fused__native_batch_norm_legit_no_training_add_19 --------------------------
	.section	.nv.constant0.triton_poi_fused__native_batch_norm_legit_no_training_add_19,"a",@progbits
	.sectionflags	@""
	.align	4
.nv.constant0.triton_poi_fused__native_batch_norm_legit_no_training_add_19:
	.zero		588
